//
// Generated by NVIDIA NVVM Compiler
//
// Compiler Build ID: CL-36424714
// Cuda compilation tools, release 13.0, V13.0.88
// Based on NVVM 20.0.0
//

.version 9.0
.target sm_100
.address_size 64

	// .globl	_Z18passthrough_kernelPKiPi

.visible .entry _Z18passthrough_kernelPKiPi(
	.param .u64 .ptr .align 1 _Z18passthrough_kernelPKiPi_param_0,
	.param .u64 .ptr .align 1 _Z18passthrough_kernelPKiPi_param_1
)
{
	.reg .pred 	%p<2>;
	.reg .b32 	%r<5>;
	.reg .b64 	%rd<5>;

	ld.param.u64 	%rd1, [_Z18passthrough_kernelPKiPi_param_0];
	ld.param.u64 	%rd2, [_Z18passthrough_kernelPKiPi_param_1];
	mov.u32 	%r1, %ctaid.x;
	mov.u32 	%r2, %tid.x;
	or.b32  	%r3, %r1, %r2;
	setp.ne.s32 	%p1, %r3, 0;
	@%p1 bra 	$L__BB0_2;
	cvta.to.global.u64 	%rd3, %rd1;
	cvta.to.global.u64 	%rd4, %rd2;
	ld.global.u32 	%r4, [%rd3];
	st.global.u32 	[%rd4], %r4;
$L__BB0_2:
	ret;

}


// ===== COMPILED SASS (sm_100) =====

	.target	sm_100

	.elftype	@"ET_EXEC"


//--------------------- .note.nv.tkinfo           --------------------------
	.section	.note.nv.tkinfo,"",@"SHT_NOTE"
	.sectionflags	@"SHF_NOTE_NV_TKINFO"
	.tkinfo
        /*0018*/ 	.word	0x00000002
        /*0030*/ 	.string	""
        /*0030*/ 	.string	"ptxas"
        /*0030*/ 	.string	"Cuda compilation tools, release 13.0, V13.0.88"
        /*0030*/ 	.string	"Build cuda_13.0.r13.0/compiler.36424714_0"
        /*0030*/ 	.string	"-arch sm_100 -m 64 "



//--------------------- .note.nv.cuinfo           --------------------------
	.section	.note.nv.cuinfo,"",@"SHT_NOTE"
	.sectionflags	@"SHF_NOTE_NV_CUINFO"
        /*0018*/ 	.short	0x0002
        /*001a*/ 	.short	0x0064
        /*001c*/ 	.short	0x0082
	.zero		2


//--------------------- .nv.info                  --------------------------
	.section	.nv.info,"",@"SHT_CUDA_INFO"
	.align	4


	//----- nvinfo : EIATTR_REGCOUNT
	.align		4
        /*0000*/ 	.byte	0x04, 0x2f
        /*0002*/ 	.short	(.L_1 - .L_0)
	.align		4
.L_0:
        /*0004*/ 	.word	index@(_Z18passthrough_kernelPKiPi)
        /*0008*/ 	.word	0x00000008


	//----- nvinfo : EIATTR_FRAME_SIZE
	.align		4
.L_1:
        /*000c*/ 	.byte	0x04, 0x11
        /*000e*/ 	.short	(.L_3 - .L_2)
	.align		4
.L_2:
        /*0010*/ 	.word	index@(_Z18passthrough_kernelPKiPi)
        /*0014*/ 	.word	0x00000000


	//----- nvinfo : EIATTR_MIN_STACK_SIZE
	.align		4
.L_3:
        /*0018*/ 	.byte	0x04, 0x12
        /*001a*/ 	.short	(.L_5 - .L_4)
	.align		4
.L_4:
        /*001c*/ 	.word	index@(_Z18passthrough_kernelPKiPi)
        /*0020*/ 	.word	0x00000000
.L_5:


//--------------------- .nv.compat                --------------------------
	.section	.nv.compat,"",@"SHT_CUDA_COMPAT_INFO"
	.align	4
        /*0000*/ 	.byte	0x02, 0x09, 0x00, 0x00, 0x02, 0x02, 0x01, 0x00, 0x02, 0x05, 0x05, 0x00, 0x03, 0x07, 0x01, 0x01
        /*0010*/ 	.byte	0x02, 0x03, 0x00, 0x00, 0x02, 0x06, 0x01, 0x00, 0x04, 0x0b, 0x08, 0x00, 0x09, 0x00, 0x00, 0x00
        /*0020*/ 	.byte	0x00, 0x00, 0x00, 0x00


//--------------------- .nv.info._Z18passthrough_kernelPKiPi --------------------------
	.section	.nv.info._Z18passthrough_kernelPKiPi,"",@"SHT_CUDA_INFO"
	.sectionflags	@""
	.align	4


	//----- nvinfo : EIATTR_CUDA_API_VERSION
	.align		4
        /*0000*/ 	.byte	0x04, 0x37
        /*0002*/ 	.short	(.L_7 - .L_6)
.L_6:
        /*0004*/ 	.word	0x00000082


	//----- nvinfo : EIATTR_KPARAM_INFO
	.align		4
.L_7:
        /*0008*/ 	.byte	0x04, 0x17
        /*000a*/ 	.short	(.L_9 - .L_8)
.L_8:
        /*000c*/ 	.word	0x00000000
        /*0010*/ 	.short	0x0001
        /*0012*/ 	.short	0x0008
        /*0014*/ 	.byte	0x00, 0xf5, 0x21, 0x00


	//----- nvinfo : EIATTR_KPARAM_INFO
	.align		4
.L_9:
        /*0018*/ 	.byte	0x04, 0x17
        /*001a*/ 	.short	(.L_11 - .L_10)
.L_10:
        /*001c*/ 	.word	0x00000000
        /*0020*/ 	.short	0x0000
        /*0022*/ 	.short	0x0000
        /*0024*/ 	.byte	0x00, 0xf5, 0x21, 0x00


	//----- nvinfo : EIATTR_SPARSE_MMA_MASK
	.align		4
.L_11:
        /*0028*/ 	.byte	0x03, 0x50
        /*002a*/ 	.short	0x0000


	//----- nvinfo : EIATTR_MAXREG_COUNT
	.align		4
        /*002c*/ 	.byte	0x03, 0x1b
        /*002e*/ 	.short	0x00ff


	//----- nvinfo : EIATTR_MERCURY_ISA_VERSION
	.align		4
        /*0030*/ 	.byte	0x03, 0x5f
        /*0032*/ 	.short	0x0101


	//----- nvinfo : EIATTR_VRC_CTA_INIT_COUNT
	.align		4
        /*0034*/ 	.byte	0x02, 0x4a
	.zero		1
	.zero		1


	//----- nvinfo : EIATTR_EXIT_INSTR_OFFSETS
	.align		4
        /*0038*/ 	.byte	0x04, 0x1c
        /*003a*/ 	.short	(.L_13 - .L_12)


	//   ....[0]....
.L_12:
        /*003c*/ 	.word	0x00000040


	//   ....[1]....
        /*0040*/ 	.word	0x000000a0


	//----- nvinfo : EIATTR_CBANK_PARAM_SIZE
	.align		4
.L_13:
        /*0044*/ 	.byte	0x03, 0x19
        /*0046*/ 	.short	0x0010


	//----- nvinfo : EIATTR_PARAM_CBANK
	.align		4
        /*0048*/ 	.byte	0x04, 0x0a
        /*004a*/ 	.short	(.L_15 - .L_14)
	.align		4
.L_14:
        /*004c*/ 	.word	index@(.nv.constant0._Z18passthrough_kernelPKiPi)
        /*0050*/ 	.short	0x0380
        /*0052*/ 	.short	0x0010


	//----- nvinfo : EIATTR_SW_WAR
	.align		4
.L_15:
        /*0054*/ 	.byte	0x04, 0x36
        /*0056*/ 	.short	(.L_17 - .L_16)
.L_16:
        /*0058*/ 	.word	0x00000008
.L_17:


//--------------------- .nv.callgraph             --------------------------
	.section	.nv.callgraph,"",@"SHT_CUDA_CALLGRAPH"
	.align	4
	.sectionentsize	8
	.align		4
        /*0000*/ 	.word	0x00000000
	.align		4
        /*0004*/ 	.word	0xffffffff
	.align		4
        /*0008*/ 	.word	0x00000000
	.align		4
        /*000c*/ 	.word	0xfffffffe
	.align		4
        /*0010*/ 	.word	0x00000000
	.align		4
        /*0014*/ 	.word	0xfffffffd
	.align		4
        /*0018*/ 	.word	0x00000000
	.align		4
        /*001c*/ 	.word	0xfffffffc


//--------------------- .text._Z18passthrough_kernelPKiPi --------------------------
	.section	.text._Z18passthrough_kernelPKiPi,"ax",@progbits
	.align	128
        .global         _Z18passthrough_kernelPKiPi
        .type           _Z18passthrough_kernelPKiPi,@function
        .size           _Z18passthrough_kernelPKiPi,(.L_x_1 - _Z18passthrough_kernelPKiPi)
        .other          _Z18passthrough_kernelPKiPi,@"STO_CUDA_ENTRY STV_DEFAULT"
_Z18passthrough_kernelPKiPi:
.text._Z18passthrough_kernelPKiPi:
[----:B------:R-:W-:Y:S01]  /*0000*/  LDC R1, c[0x0][0x37c] ;  /* 0x0000df00ff017b82 */ /* 0x000fe20000000800 */
[----:B------:R-:W0:Y:S07]  /*0010*/  S2R R0, SR_TID.X ;  /* 0x0000000000007919 */ /* 0x000e2e0000002100 */
[----:B------:R-:W0:Y:S02]  /*0020*/  S2UR UR4, SR_CTAID.X ;  /* 0x00000000000479c3 */ /* 0x000e240000002500 */
[----:B0-----:R-:W-:-:S13]  /*0030*/  LOP3.LUT P0, RZ, R0, UR4, RZ, 0xfc, !PT ;  /* 0x0000000400ff7c12 */ /* 0x001fda000f80fcff */
[----:B------:R-:W-:Y:S05]  /*0040*/  @P0 EXIT ;  /* 0x000000000000094d */ /* 0x000fea0003800000 */
[----:B------:R-:W0:Y:S01]  /*0050*/  LDC.64 R2, c[0x0][0x380] ;  /* 0x0000e000ff027b82 */ /* 0x000e220000000a00 */
[----:B------:R-:W0:Y:S02]  /*0060*/  LDCU.64 UR4, c[0x0][0x358] ;  /* 0x00006b00ff0477ac */ /* 0x000e240008000a00 */
[----:B0-----:R-:W2:Y:S05]  /*0070*/  LDG.E R3, desc[UR4][R2.64] ;  /* 0x0000000402037981 */ /* 0x001eaa000c1e1900 */
[----:B------:R-:W2:Y:S02]  /*0080*/  LDC.64 R4, c[0x0][0x388] ;  /* 0x0000e200ff047b82 */ /* 0x000ea40000000a00 */
[----:B--2---:R-:W-:Y:S01]  /*0090*/  STG.E desc[UR4][R4.64], R3 ;  /* 0x0000000304007986 */ /* 0x004fe2000c101904 */
[----:B------:R-:W-:Y:S05]  /*00a0*/  EXIT ;  /* 0x000000000000794d */ /* 0x000fea0003800000 */
.L_x_0:
[----:B------:R-:W-:-:S00]  /*00b0*/  BRA `(.L_x_0) ;  /* 0xfffffffc00fc7947 */ /* 0x000fc0000383ffff */
[----:B------:R-:W-:-:S00]  /*00c0*/  NOP ;  /* 0x0000000000007918 */ /* 0x000fc00000000000 */
        /* <DEDUP_REMOVED lines=11> */
.L_x_1:


//--------------------- .nv.shared.reserved.0     --------------------------
	.section	.nv.shared.reserved.0,"aw",@nobits
	.weak		__nv_reservedSMEM_offset_0_alias
	.size		__nv_reservedSMEM_offset_0_alias, 0, 64
	.other		__nv_reservedSMEM_offset_0_alias,@"STO_CUDA_RESERVED_SHARED STV_DEFAULT"
__nv_reservedSMEM_offset_0_alias:
	.zero		0
	.zero		64


//--------------------- .nv.constant0._Z18passthrough_kernelPKiPi --------------------------
	.section	.nv.constant0._Z18passthrough_kernelPKiPi,"a",@progbits
	.sectionflags	@""
	.align	4
.nv.constant0._Z18passthrough_kernelPKiPi:
	.zero		912


//--------------------- SYMBOLS --------------------------

	.type		.nv.reservedSmem.offset0,@object
	.size		.nv.reservedSmem.offset0,0x4
